//
// Generated by NVIDIA NVVM Compiler
//
// Compiler Build ID: CL-36424714
// Cuda compilation tools, release 13.0, V13.0.88
// Based on NVVM 20.0.0
//

.version 9.0
.target sm_100
.address_size 64

	// .globl	_Z7kernel0PfS_S_i
// _ZZ7kernel0PfS_S_iE8shared_a has been demoted
// _ZZ7kernel0PfS_S_iE8shared_b has been demoted

.visible .entry _Z7kernel0PfS_S_i(
	.param .u64 .ptr .align 1 _Z7kernel0PfS_S_i_param_0,
	.param .u64 .ptr .align 1 _Z7kernel0PfS_S_i_param_1,
	.param .u64 .ptr .align 1 _Z7kernel0PfS_S_i_param_2,
	.param .u32 _Z7kernel0PfS_S_i_param_3
)
{
	.reg .pred 	%p<43>;
	.reg .b32 	%r<115>;
	.reg .b32 	%f<164>;
	.reg .b64 	%rd<18>;
	// demoted variable
	.shared .align 4 .b8 _ZZ7kernel0PfS_S_iE8shared_a[4096];
	// demoted variable
	.shared .align 4 .b8 _ZZ7kernel0PfS_S_iE8shared_b[4096];
	ld.param.u64 	%rd5, [_Z7kernel0PfS_S_i_param_0];
	ld.param.u64 	%rd6, [_Z7kernel0PfS_S_i_param_1];
	ld.param.u32 	%r52, [_Z7kernel0PfS_S_i_param_3];
	mov.u32 	%r53, %ctaid.y;
	mov.u32 	%r1, %tid.y;
	mov.u32 	%r2, %tid.x;
	shl.b32 	%r103, %r53, 5;
	setp.ge.s32 	%p2, %r103, %r52;
	@%p2 bra 	$L__BB0_62;
	shl.b32 	%r54, %r1, 7;
	mov.u32 	%r55, _ZZ7kernel0PfS_S_iE8shared_a;
	add.s32 	%r4, %r55, %r54;
	mov.u32 	%r56, _ZZ7kernel0PfS_S_iE8shared_b;
	add.s32 	%r5, %r56, %r54;
	shl.b32 	%r57, %r2, 2;
	add.s32 	%r58, %r54, %r57;
	add.s32 	%r6, %r55, %r58;
	cvta.to.global.u64 	%rd1, %rd5;
	cvta.to.global.u64 	%rd2, %rd6;
$L__BB0_2:
	mov.u32 	%r59, %ctaid.x;
	shl.b32 	%r104, %r59, 5;
	setp.ge.u32 	%p3, %r104, %r52;
	@%p3 bra 	$L__BB0_61;
	add.s32 	%r9, %r103, %r1;
	mul.lo.s32 	%r10, %r9, %r52;
$L__BB0_4:
	ld.param.u64 	%rd16, [_Z7kernel0PfS_S_i_param_2];
	add.s32 	%r12, %r104, %r2;
	max.s32 	%r61, %r9, %r12;
	setp.lt.s32 	%p1, %r61, %r52;
	setp.ge.s32 	%p4, %r61, %r52;
	add.s32 	%r62, %r12, %r10;
	cvta.to.global.u64 	%rd8, %rd16;
	mul.wide.s32 	%rd9, %r62, 4;
	add.s64 	%rd3, %rd8, %rd9;
	@%p4 bra 	$L__BB0_7;
	ld.global.f32 	%f161, [%rd3];
	add.s32 	%r63, %r12, 17;
	setp.lt.s32 	%p5, %r52, %r63;
	@%p5 bra 	$L__BB0_7;
	ld.global.f32 	%f134, [%rd3+64];
$L__BB0_7:
	add.s32 	%r105, %r52, -1;
	not.b32 	%r65, %r104;
	add.s32 	%r66, %r52, %r65;
	min.s32 	%r14, %r66, 31;
	add.s32 	%r15, %r12, 17;
	mov.b32 	%r106, 0;
	not.pred 	%p14, %p1;
$L__BB0_8:
	setp.le.s32 	%p6, %r52, %r9;
	min.s32 	%r67, %r105, 31;
	max.s32 	%r18, %r67, 0;
	add.s32 	%r19, %r18, 1;
	and.b32  	%r20, %r19, 7;
	@%p6 bra 	$L__BB0_12;
	not.b32 	%r68, %r106;
	add.s32 	%r69, %r52, %r68;
	min.s32 	%r21, %r69, 31;
	setp.gt.s32 	%p7, %r2, %r21;
	@%p7 bra 	$L__BB0_12;
	add.s32 	%r70, %r2, %r10;
	add.s32 	%r107, %r70, %r106;
	mov.u32 	%r108, %r6;
	mov.u32 	%r109, %r2;
$L__BB0_11:
	mul.wide.s32 	%rd10, %r107, 4;
	add.s64 	%rd11, %rd1, %rd10;
	ld.global.f32 	%f89, [%rd11];
	st.shared.f32 	[%r108], %f89;
	add.s32 	%r109, %r109, 16;
	add.s32 	%r108, %r108, 64;
	add.s32 	%r107, %r107, 16;
	setp.le.s32 	%p8, %r109, %r21;
	@%p8 bra 	$L__BB0_11;
$L__BB0_12:
	setp.gt.s32 	%p9, %r2, %r14;
	add.s32 	%r29, %r106, %r1;
	setp.le.s32 	%p10, %r52, %r29;
	or.pred  	%p11, %p10, %p9;
	@%p11 bra 	$L__BB0_15;
	mad.lo.s32 	%r30, %r29, %r52, %r104;
	mov.u32 	%r110, %r2;
$L__BB0_14:
	add.s32 	%r72, %r30, %r110;
	mul.wide.s32 	%rd12, %r72, 4;
	add.s64 	%rd13, %rd2, %rd12;
	ld.global.f32 	%f90, [%rd13];
	shl.b32 	%r73, %r110, 2;
	add.s32 	%r74, %r5, %r73;
	st.shared.f32 	[%r74], %f90;
	add.s32 	%r110, %r110, 16;
	setp.le.s32 	%p12, %r110, %r14;
	@%p12 bra 	$L__BB0_14;
$L__BB0_15:
	bar.sync 	0;
	setp.ge.s32 	%p13, %r106, %r52;
	or.pred  	%p15, %p14, %p13;
	@%p15 bra 	$L__BB0_56;
	setp.lt.s32 	%p16, %r105, 7;
	mov.b32 	%r113, 0;
	@%p16 bra 	$L__BB0_35;
	and.b32  	%r113, %r19, 56;
	mov.b32 	%r111, 0;
$L__BB0_18:
	.pragma "nounroll";
	setp.lt.s32 	%p17, %r52, %r15;
	shl.b32 	%r77, %r111, 2;
	add.s32 	%r35, %r4, %r77;
	ld.shared.f32 	%f13, [%r35];
	shl.b32 	%r78, %r111, 7;
	mov.u32 	%r79, _ZZ7kernel0PfS_S_iE8shared_b;
	add.s32 	%r80, %r79, %r78;
	shl.b32 	%r81, %r2, 2;
	add.s32 	%r36, %r80, %r81;
	ld.shared.f32 	%f92, [%r36];
	fma.rn.f32 	%f14, %f13, %f92, %f161;
	@%p17 bra 	$L__BB0_20;
	ld.shared.f32 	%f93, [%r36+64];
	fma.rn.f32 	%f134, %f13, %f93, %f134;
$L__BB0_20:
	ld.shared.f32 	%f17, [%r35+4];
	ld.shared.f32 	%f94, [%r36+128];
	fma.rn.f32 	%f18, %f17, %f94, %f14;
	@%p17 bra 	$L__BB0_22;
	ld.shared.f32 	%f95, [%r36+192];
	fma.rn.f32 	%f134, %f17, %f95, %f134;
$L__BB0_22:
	ld.shared.f32 	%f21, [%r35+8];
	ld.shared.f32 	%f96, [%r36+256];
	fma.rn.f32 	%f22, %f21, %f96, %f18;
	@%p17 bra 	$L__BB0_24;
	ld.shared.f32 	%f97, [%r36+320];
	fma.rn.f32 	%f134, %f21, %f97, %f134;
$L__BB0_24:
	ld.shared.f32 	%f25, [%r35+12];
	ld.shared.f32 	%f98, [%r36+384];
	fma.rn.f32 	%f26, %f25, %f98, %f22;
	@%p17 bra 	$L__BB0_26;
	ld.shared.f32 	%f99, [%r36+448];
	fma.rn.f32 	%f134, %f25, %f99, %f134;
$L__BB0_26:
	ld.shared.f32 	%f29, [%r35+16];
	ld.shared.f32 	%f100, [%r36+512];
	fma.rn.f32 	%f30, %f29, %f100, %f26;
	@%p17 bra 	$L__BB0_28;
	ld.shared.f32 	%f101, [%r36+576];
	fma.rn.f32 	%f134, %f29, %f101, %f134;
$L__BB0_28:
	ld.shared.f32 	%f33, [%r35+20];
	ld.shared.f32 	%f102, [%r36+640];
	fma.rn.f32 	%f34, %f33, %f102, %f30;
	@%p17 bra 	$L__BB0_30;
	ld.shared.f32 	%f103, [%r36+704];
	fma.rn.f32 	%f134, %f33, %f103, %f134;
$L__BB0_30:
	ld.shared.f32 	%f37, [%r35+24];
	ld.shared.f32 	%f104, [%r36+768];
	fma.rn.f32 	%f38, %f37, %f104, %f34;
	@%p17 bra 	$L__BB0_32;
	ld.shared.f32 	%f105, [%r36+832];
	fma.rn.f32 	%f134, %f37, %f105, %f134;
$L__BB0_32:
	ld.shared.f32 	%f41, [%r35+28];
	ld.shared.f32 	%f106, [%r36+896];
	fma.rn.f32 	%f161, %f41, %f106, %f38;
	@%p17 bra 	$L__BB0_34;
	ld.shared.f32 	%f107, [%r36+960];
	fma.rn.f32 	%f134, %f41, %f107, %f134;
$L__BB0_34:
	add.s32 	%r111, %r111, 8;
	setp.ne.s32 	%p25, %r111, %r113;
	@%p25 bra 	$L__BB0_18;
$L__BB0_35:
	setp.eq.s32 	%p26, %r20, 0;
	@%p26 bra 	$L__BB0_56;
	setp.lt.u32 	%p27, %r20, 4;
	@%p27 bra 	$L__BB0_46;
	setp.lt.s32 	%p28, %r52, %r15;
	shl.b32 	%r82, %r113, 2;
	add.s32 	%r39, %r4, %r82;
	ld.shared.f32 	%f49, [%r39];
	shl.b32 	%r83, %r113, 7;
	mov.u32 	%r84, _ZZ7kernel0PfS_S_iE8shared_b;
	add.s32 	%r85, %r84, %r83;
	shl.b32 	%r86, %r2, 2;
	add.s32 	%r40, %r85, %r86;
	ld.shared.f32 	%f109, [%r40];
	fma.rn.f32 	%f50, %f49, %f109, %f161;
	@%p28 bra 	$L__BB0_39;
	ld.shared.f32 	%f110, [%r40+64];
	fma.rn.f32 	%f134, %f49, %f110, %f134;
$L__BB0_39:
	ld.shared.f32 	%f53, [%r39+4];
	ld.shared.f32 	%f111, [%r40+128];
	fma.rn.f32 	%f54, %f53, %f111, %f50;
	@%p28 bra 	$L__BB0_41;
	ld.shared.f32 	%f112, [%r40+192];
	fma.rn.f32 	%f134, %f53, %f112, %f134;
$L__BB0_41:
	ld.shared.f32 	%f57, [%r39+8];
	ld.shared.f32 	%f113, [%r40+256];
	fma.rn.f32 	%f58, %f57, %f113, %f54;
	@%p28 bra 	$L__BB0_43;
	ld.shared.f32 	%f114, [%r40+320];
	fma.rn.f32 	%f134, %f57, %f114, %f134;
$L__BB0_43:
	ld.shared.f32 	%f61, [%r39+12];
	ld.shared.f32 	%f115, [%r40+384];
	fma.rn.f32 	%f161, %f61, %f115, %f58;
	@%p28 bra 	$L__BB0_45;
	ld.shared.f32 	%f116, [%r40+448];
	fma.rn.f32 	%f134, %f61, %f116, %f134;
$L__BB0_45:
	add.s32 	%r113, %r113, 4;
$L__BB0_46:
	and.b32  	%r87, %r19, 3;
	setp.eq.s32 	%p32, %r87, 0;
	@%p32 bra 	$L__BB0_56;
	and.b32  	%r88, %r18, 3;
	setp.eq.s32 	%p33, %r88, 0;
	@%p33 bra 	$L__BB0_53;
	setp.lt.s32 	%p34, %r52, %r15;
	shl.b32 	%r89, %r113, 2;
	add.s32 	%r43, %r4, %r89;
	ld.shared.f32 	%f69, [%r43];
	shl.b32 	%r90, %r113, 7;
	mov.u32 	%r91, _ZZ7kernel0PfS_S_iE8shared_b;
	add.s32 	%r92, %r91, %r90;
	shl.b32 	%r93, %r2, 2;
	add.s32 	%r44, %r92, %r93;
	ld.shared.f32 	%f118, [%r44];
	fma.rn.f32 	%f70, %f69, %f118, %f161;
	@%p34 bra 	$L__BB0_50;
	ld.shared.f32 	%f119, [%r44+64];
	fma.rn.f32 	%f134, %f69, %f119, %f134;
$L__BB0_50:
	ld.shared.f32 	%f73, [%r43+4];
	ld.shared.f32 	%f120, [%r44+128];
	fma.rn.f32 	%f161, %f73, %f120, %f70;
	@%p34 bra 	$L__BB0_52;
	ld.shared.f32 	%f121, [%r44+192];
	fma.rn.f32 	%f134, %f73, %f121, %f134;
$L__BB0_52:
	add.s32 	%r113, %r113, 2;
$L__BB0_53:
	and.b32  	%r94, %r18, 1;
	setp.eq.b32 	%p36, %r94, 1;
	@%p36 bra 	$L__BB0_56;
	setp.lt.s32 	%p37, %r52, %r15;
	shl.b32 	%r95, %r113, 2;
	add.s32 	%r96, %r4, %r95;
	ld.shared.f32 	%f81, [%r96];
	shl.b32 	%r97, %r113, 7;
	mov.u32 	%r98, _ZZ7kernel0PfS_S_iE8shared_b;
	add.s32 	%r99, %r98, %r97;
	shl.b32 	%r100, %r2, 2;
	add.s32 	%r47, %r99, %r100;
	ld.shared.f32 	%f122, [%r47];
	fma.rn.f32 	%f161, %f81, %f122, %f161;
	@%p37 bra 	$L__BB0_56;
	ld.shared.f32 	%f123, [%r47+64];
	fma.rn.f32 	%f134, %f81, %f123, %f134;
$L__BB0_56:
	bar.sync 	0;
	add.s32 	%r106, %r106, 32;
	setp.lt.s32 	%p38, %r106, %r52;
	add.s32 	%r105, %r105, -32;
	@%p38 bra 	$L__BB0_8;
	@%p14 bra 	$L__BB0_60;
	ld.param.u64 	%rd17, [_Z7kernel0PfS_S_i_param_2];
	setp.lt.s32 	%p40, %r52, %r15;
	cvta.to.global.u64 	%rd14, %rd17;
	add.s32 	%r102, %r12, %r10;
	mul.wide.s32 	%rd15, %r102, 4;
	add.s64 	%rd4, %rd14, %rd15;
	st.global.f32 	[%rd4], %f161;
	@%p40 bra 	$L__BB0_60;
	st.global.f32 	[%rd4+64], %f134;
$L__BB0_60:
	bar.sync 	0;
	add.s32 	%r104, %r104, 8192;
	setp.lt.s32 	%p41, %r104, %r52;
	@%p41 bra 	$L__BB0_4;
$L__BB0_61:
	add.s32 	%r103, %r103, 8192;
	setp.lt.s32 	%p42, %r103, %r52;
	@%p42 bra 	$L__BB0_2;
$L__BB0_62:
	ret;

}


// ===== COMPILED SASS (sm_100) =====

	.target	sm_100

	.elftype	@"ET_EXEC"


//--------------------- .note.nv.tkinfo           --------------------------
	.section	.note.nv.tkinfo,"",@"SHT_NOTE"
	.sectionflags	@"SHF_NOTE_NV_TKINFO"
	.tkinfo
        /*0018*/ 	.word	0x00000002
        /*0030*/ 	.string	""
        /*0030*/ 	.string	"ptxas"
        /*0030*/ 	.string	"Cuda compilation tools, release 13.0, V13.0.88"
        /*0030*/ 	.string	"Build cuda_13.0.r13.0/compiler.36424714_0"
        /*0030*/ 	.string	"-arch sm_100 -m 64 "



//--------------------- .note.nv.cuinfo           --------------------------
	.section	.note.nv.cuinfo,"",@"SHT_NOTE"
	.sectionflags	@"SHF_NOTE_NV_CUINFO"
        /*0018*/ 	.short	0x0002
        /*001a*/ 	.short	0x0064
        /*001c*/ 	.short	0x0082
	.zero		2


//--------------------- .nv.info                  --------------------------
	.section	.nv.info,"",@"SHT_CUDA_INFO"
	.align	4


	//----- nvinfo : EIATTR_REGCOUNT
	.align		4
        /*0000*/ 	.byte	0x04, 0x2f
        /*0002*/ 	.short	(.L_1 - .L_0)
	.align		4
.L_0:
        /*0004*/ 	.word	index@(_Z7kernel0PfS_S_i)
        /*0008*/ 	.word	0x00000020


	//----- nvinfo : EIATTR_FRAME_SIZE
	.align		4
.L_1:
        /*000c*/ 	.byte	0x04, 0x11
        /*000e*/ 	.short	(.L_3 - .L_2)
	.align		4
.L_2:
        /*0010*/ 	.word	index@(_Z7kernel0PfS_S_i)
        /*0014*/ 	.word	0x00000000


	//----- nvinfo : EIATTR_MIN_STACK_SIZE
	.align		4
.L_3:
        /*0018*/ 	.byte	0x04, 0x12
        /*001a*/ 	.short	(.L_5 - .L_4)
	.align		4
.L_4:
        /*001c*/ 	.word	index@(_Z7kernel0PfS_S_i)
        /*0020*/ 	.word	0x00000000
.L_5:


//--------------------- .nv.compat                --------------------------
	.section	.nv.compat,"",@"SHT_CUDA_COMPAT_INFO"
	.align	4
        /*0000*/ 	.byte	0x02, 0x09, 0x00, 0x00, 0x02, 0x02, 0x01, 0x00, 0x02, 0x05, 0x05, 0x00, 0x03, 0x07, 0x01, 0x01
        /*0010*/ 	.byte	0x02, 0x03, 0x00, 0x00, 0x02, 0x06, 0x01, 0x00, 0x04, 0x0b, 0x08, 0x00, 0x09, 0x00, 0x00, 0x00
        /*0020*/ 	.byte	0x00, 0x00, 0x00, 0x00


//--------------------- .nv.info._Z7kernel0PfS_S_i --------------------------
	.section	.nv.info._Z7kernel0PfS_S_i,"",@"SHT_CUDA_INFO"
	.sectionflags	@""
	.align	4


	//----- nvinfo : EIATTR_CUDA_API_VERSION
	.align		4
        /*0000*/ 	.byte	0x04, 0x37
        /*0002*/ 	.short	(.L_7 - .L_6)
.L_6:
        /*0004*/ 	.word	0x00000082


	//----- nvinfo : EIATTR_KPARAM_INFO
	.align		4
.L_7:
        /*0008*/ 	.byte	0x04, 0x17
        /*000a*/ 	.short	(.L_9 - .L_8)
.L_8:
        /*000c*/ 	.word	0x00000000
        /*0010*/ 	.short	0x0003
        /*0012*/ 	.short	0x0018
        /*0014*/ 	.byte	0x00, 0xf0, 0x11, 0x00


	//----- nvinfo : EIATTR_KPARAM_INFO
	.align		4
.L_9:
        /*0018*/ 	.byte	0x04, 0x17
        /*001a*/ 	.short	(.L_11 - .L_10)
.L_10:
        /*001c*/ 	.word	0x00000000
        /*0020*/ 	.short	0x0002
        /*0022*/ 	.short	0x0010
        /*0024*/ 	.byte	0x00, 0xf5, 0x21, 0x00


	//----- nvinfo : EIATTR_KPARAM_INFO
	.align		4
.L_11:
        /*0028*/ 	.byte	0x04, 0x17
        /*002a*/ 	.short	(.L_13 - .L_12)
.L_12:
        /*002c*/ 	.word	0x00000000
        /*0030*/ 	.short	0x0001
        /*0032*/ 	.short	0x0008
        /*0034*/ 	.byte	0x00, 0xf5, 0x21, 0x00


	//----- nvinfo : EIATTR_KPARAM_INFO
	.align		4
.L_13:
        /*0038*/ 	.byte	0x04, 0x17
        /*003a*/ 	.short	(.L_15 - .L_14)
.L_14:
        /*003c*/ 	.word	0x00000000
        /*0040*/ 	.short	0x0000
        /*0042*/ 	.short	0x0000
        /*0044*/ 	.byte	0x00, 0xf5, 0x21, 0x00


	//----- nvinfo : EIATTR_SPARSE_MMA_MASK
	.align		4
.L_15:
        /*0048*/ 	.byte	0x03, 0x50
        /*004a*/ 	.short	0x0000


	//----- nvinfo : EIATTR_MAXREG_COUNT
	.align		4
        /*004c*/ 	.byte	0x03, 0x1b
        /*004e*/ 	.short	0x00ff


	//----- nvinfo : EIATTR_NUM_BARRIERS
	.align		4
        /*0050*/ 	.byte	0x02, 0x4c
        /*0052*/ 	.byte	0x01
	.zero		1


	//----- nvinfo : EIATTR_MERCURY_ISA_VERSION
	.align		4
        /*0054*/ 	.byte	0x03, 0x5f
        /*0056*/ 	.short	0x0101


	//----- nvinfo : EIATTR_VRC_CTA_INIT_COUNT
	.align		4
        /*0058*/ 	.byte	0x02, 0x4a
	.zero		1
	.zero		1


	//----- nvinfo : EIATTR_EXIT_INSTR_OFFSETS
	.align		4
        /*005c*/ 	.byte	0x04, 0x1c
        /*005e*/ 	.short	(.L_17 - .L_16)


	//   ....[0]....
.L_16:
        /*0060*/ 	.word	0x00000050


	//   ....[1]....
        /*0064*/ 	.word	0x00001460


	//----- nvinfo : EIATTR_CRS_STACK_SIZE
	.align		4
.L_17:
        /*0068*/ 	.byte	0x04, 0x1e
        /*006a*/ 	.short	(.L_19 - .L_18)
.L_18:
        /*006c*/ 	.word	0x00000000


	//----- nvinfo : EIATTR_CBANK_PARAM_SIZE
	.align		4
.L_19:
        /*0070*/ 	.byte	0x03, 0x19
        /*0072*/ 	.short	0x001c


	//----- nvinfo : EIATTR_PARAM_CBANK
	.align		4
        /*0074*/ 	.byte	0x04, 0x0a
        /*0076*/ 	.short	(.L_21 - .L_20)
	.align		4
.L_20:
        /*0078*/ 	.word	index@(.nv.constant0._Z7kernel0PfS_S_i)
        /*007c*/ 	.short	0x0380
        /*007e*/ 	.short	0x001c


	//----- nvinfo : EIATTR_SW_WAR
	.align		4
.L_21:
        /*0080*/ 	.byte	0x04, 0x36
        /*0082*/ 	.short	(.L_23 - .L_22)
.L_22:
        /*0084*/ 	.word	0x00000008
.L_23:


//--------------------- .nv.callgraph             --------------------------
	.section	.nv.callgraph,"",@"SHT_CUDA_CALLGRAPH"
	.align	4
	.sectionentsize	8
	.align		4
        /*0000*/ 	.word	0x00000000
	.align		4
        /*0004*/ 	.word	0xffffffff
	.align		4
        /*0008*/ 	.word	0x00000000
	.align		4
        /*000c*/ 	.word	0xfffffffe
	.align		4
        /*0010*/ 	.word	0x00000000
	.align		4
        /*0014*/ 	.word	0xfffffffd
	.align		4
        /*0018*/ 	.word	0x00000000
	.align		4
        /*001c*/ 	.word	0xfffffffc


//--------------------- .text._Z7kernel0PfS_S_i   --------------------------
	.section	.text._Z7kernel0PfS_S_i,"ax",@progbits
	.align	128
        .global         _Z7kernel0PfS_S_i
        .type           _Z7kernel0PfS_S_i,@function
        .size           _Z7kernel0PfS_S_i,(.L_x_27 - _Z7kernel0PfS_S_i)
        .other          _Z7kernel0PfS_S_i,@"STO_CUDA_ENTRY STV_DEFAULT"
_Z7kernel0PfS_S_i:
.text._Z7kernel0PfS_S_i:
[----:B------:R-:W-:Y:S08]  /*0000*/  LDC R1, c[0x0][0x37c] ;  /* 0x0000df00ff017b82 */ /* 0x000ff00000000800 */
[----:B------:R-:W0:Y:S08]  /*0010*/  S2UR UR4, SR_CTAID.Y ;  /* 0x00000000000479c3 */ /* 0x000e300000002600 */
[----:B------:R-:W1:Y:S01]  /*0020*/  LDC R0, c[0x0][0x398] ;  /* 0x0000e600ff007b82 */ /* 0x000e620000000800 */
[----:B0-----:R-:W-:-:S06]  /*0030*/  USHF.L.U32 UR4, UR4, 0x5, URZ ;  /* 0x0000000504047899 */ /* 0x001fcc00080006ff */
[----:B-1----:R-:W-:-:S13]  /*0040*/  ISETP.LE.AND P0, PT, R0, UR4, PT ;  /* 0x0000000400007c0c */ /* 0x002fda000bf03270 */
[----:B------:R-:W-:Y:S05]  /*0050*/  @P0 EXIT ;  /* 0x000000000000094d */ /* 0x000fea0003800000 */
[----:B------:R-:W0:Y:S01]  /*0060*/  S2R R18, SR_TID.Y ;  /* 0x0000000000127919 */ /* 0x000e220000002200 */
[----:B------:R-:W1:Y:S01]  /*0070*/  S2UR UR7, SR_CgaCtaId ;  /* 0x00000000000779c3 */ /* 0x000e620000008800 */
[----:B------:R-:W-:Y:S01]  /*0080*/  UMOV UR5, 0x400 ;  /* 0x0000040000057882 */ /* 0x000fe20000000000 */
[----:B------:R-:W2:Y:S01]  /*0090*/  LDCU.64 UR10, c[0x0][0x358] ;  /* 0x00006b00ff0a77ac */ /* 0x000ea20008000a00 */
[----:B------:R-:W3:Y:S01]  /*00a0*/  S2R R19, SR_TID.X ;  /* 0x0000000000137919 */ /* 0x000ee20000002100 */
[----:B------:R-:W-:-:S04]  /*00b0*/  UIADD3 UR6, UPT, UPT, UR5, 0x1000, URZ ;  /* 0x0000100005067890 */ /* 0x000fc8000fffe0ff */
[----:B------:R-:W4:Y:S01]  /*00c0*/  S2UR UR8, SR_CTAID.X ;  /* 0x00000000000879c3 */ /* 0x000f220000002500 */
[----:B-1----:R-:W-:Y:S02]  /*00d0*/  ULEA UR5, UR7, UR5, 0x18 ;  /* 0x0000000507057291 */ /* 0x002fe4000f8ec0ff */
[----:B------:R-:W-:Y:S01]  /*00e0*/  ULEA UR6, UR7, UR6, 0x18 ;  /* 0x0000000607067291 */ /* 0x000fe2000f8ec0ff */
[----:B0-----:R-:W-:Y:S01]  /*00f0*/  IMAD.SHL.U32 R16, R18, 0x80, RZ ;  /* 0x0000008012107824 */ /* 0x001fe200078e00ff */
[----:B----4-:R-:W-:-:S03]  /*0100*/  USHF.L.U32 UR7, UR8, 0x5, URZ ;  /* 0x0000000508077899 */ /* 0x010fc600080006ff */
[----:B---3--:R-:W-:Y:S01]  /*0110*/  IMAD R6, R19, 0x4, R16 ;  /* 0x0000000413067824 */ /* 0x008fe200078e0210 */
[C---:B------:R-:W-:Y:S01]  /*0120*/  IADD3 R17, PT, PT, R16.reuse, UR5, RZ ;  /* 0x0000000510117c10 */ /* 0x040fe2000fffe0ff */
[----:B------:R-:W-:Y:S02]  /*0130*/  VIADD R16, R16, UR6 ;  /* 0x0000000610107c36 */ /* 0x000fe40008000000 */
[----:B------:R-:W-:Y:S01]  /*0140*/  VIADD R6, R6, UR5 ;  /* 0x0000000506067c36 */ /* 0x000fe20008000000 */
[----:B--2---:R-:W-:-:S06]  /*0150*/  UMOV UR5, UR4 ;  /* 0x0000000400057c82 */ /* 0x004fcc0008000000 */
.L_x_25:
[----:B0-----:R-:W0:Y:S02]  /*0160*/  LDCU UR8, c[0x0][0x398] ;  /* 0x00007300ff0877ac */ /* 0x001e240008000800 */
[----:B0-----:R-:W-:-:S09]  /*0170*/  UISETP.GE.U32.AND UP0, UPT, UR7, UR8, UPT ;  /* 0x000000080700728c */ /* 0x001fd2000bf06070 */
[----:B-123-5:R-:W-:Y:S05]  /*0180*/  BRA.U UP0, `(.L_x_0) ;  /* 0x0000001100a87547 */ /* 0x02efea000b800000 */
[----:B------:R-:W-:Y:S01]  /*0190*/  IADD3 R7, PT, PT, R18, UR5, RZ ;  /* 0x0000000512077c10 */ /* 0x000fe2000fffe0ff */
[----:B------:R-:W-:-:S06]  /*01a0*/  UMOV UR6, UR7 ;  /* 0x0000000700067c82 */ /* 0x000fcc0008000000 */
.L_x_24:
[----:B0-2---:R-:W0:Y:S01]  /*01b0*/  LDC R11, c[0x0][0x398] ;  /* 0x0000e600ff0b7b82 */ /* 0x005e220000000800 */
[----:B------:R-:W-:Y:S01]  /*01c0*/  VIADD R4, R19, UR6 ;  /* 0x0000000613047c36 */ /* 0x000fe20008000000 */
[----:B------:R-:W-:Y:S01]  /*01d0*/  BSSY.RECONVERGENT B0, `(.L_x_1) ;  /* 0x000000d000007945 */ /* 0x000fe20003800200 */
[----:B---3--:R-:W-:-:S03]  /*01e0*/  LOP3.LUT R8, RZ, UR6, RZ, 0x33, !PT ;  /* 0x00000006ff087c12 */ /* 0x008fc6000f8e33ff */
[C---:B------:R-:W-:Y:S02]  /*01f0*/  VIMNMX R0, PT, PT, R7.reuse, R4, !PT ;  /* 0x0000000407007248 */ /* 0x040fe40007fe0100 */
[----:B-1----:R-:W1:Y:S02]  /*0200*/  LDC.64 R2, c[0x0][0x390] ;  /* 0x0000e400ff027b82 */ /* 0x002e640000000a00 */
[CC--:B0-----:R-:W-:Y:S01]  /*0210*/  ISETP.GE.AND P0, PT, R0.reuse, R11.reuse, PT ;  /* 0x0000000b0000720c */ /* 0x0c1fe20003f06270 */
[-C--:B------:R-:W-:Y:S01]  /*0220*/  IMAD R9, R7, R11.reuse, R4 ;  /* 0x0000000b07097224 */ /* 0x080fe200078e0204 */
[----:B------:R-:W-:-:S03]  /*0230*/  ISETP.GE.AND P1, PT, R0, R11, PT ;  /* 0x0000000b0000720c */ /* 0x000fc60003f26270 */
[----:B-1----:R-:W-:-:S08]  /*0240*/  IMAD.WIDE R2, R9, 0x4, R2 ;  /* 0x0000000409027825 */ /* 0x002fd000078e0202 */
[----:B-----5:R-:W-:Y:S05]  /*0250*/  @P0 BRA `(.L_x_2) ;  /* 0x0000000000100947 */ /* 0x020fea0003800000 */
[----:B------:R-:W-:Y:S01]  /*0260*/  VIADD R0, R4, 0x11 ;  /* 0x0000001104007836 */ /* 0x000fe20000000000 */
[----:B------:R0:W5:Y:S04]  /*0270*/  LDG.E R21, desc[UR10][R2.64] ;  /* 0x0000000a02157981 */ /* 0x000168000c1e1900 */
[----:B------:R-:W-:-:S13]  /*0280*/  ISETP.GT.AND P0, PT, R0, R11, PT ;  /* 0x0000000b0000720c */ /* 0x000fda0003f04270 */
[----:B------:R0:W5:Y:S02]  /*0290*/  @!P0 LDG.E R5, desc[UR10][R2.64+0x40] ;  /* 0x0000400a02058981 */ /* 0x000164000c1e1900 */
.L_x_2:
[----:B------:R-:W-:Y:S05]  /*02a0*/  BSYNC.RECONVERGENT B0 ;  /* 0x0000000000007941 */ /* 0x000fea0003800200 */
.L_x_1:
[----:B0-----:R-:W-:Y:S01]  /*02b0*/  IADD3 R3, PT, PT, R4, 0x11, RZ ;  /* 0x0000001104037810 */ /* 0x001fe20007ffe0ff */
[----:B------:R-:W-:Y:S01]  /*02c0*/  VIADD R0, R11, 0xffffffff ;  /* 0xffffffff0b007836 */ /* 0x000fe20000000000 */
[----:B------:R-:W-:Y:S01]  /*02d0*/  VIADDMNMX R2, R8, R11, 0x1f, PT ;  /* 0x0000001f08027446 */ /* 0x000fe2000380010b */
[----:B------:R-:W-:-:S06]  /*02e0*/  UMOV UR4, URZ ;  /* 0x000000ff00047c82 */ /* 0x000fcc0008000000 */
.L_x_21:
[----:B0-----:R-:W0:Y:S01]  /*02f0*/  LDC R14, c[0x0][0x398] ;  /* 0x0000e600ff0e7b82 */ /* 0x001e220000000800 */
[----:B------:R-:W-:Y:S01]  /*0300*/  VIMNMX.RELU R15, PT, PT, R0, 0x1f, PT ;  /* 0x0000001f000f7848 */ /* 0x000fe20003fe1100 */
[----:B------:R-:W-:Y:S04]  /*0310*/  BSSY.RECONVERGENT B0, `(.L_x_3) ;  /* 0x000003c000007945 */ /* 0x000fe80003800200 */
[----:B------:R-:W-:Y:S01]  /*0320*/  VIADD R15, R15, 0x1 ;  /* 0x000000010f0f7836 */ /* 0x000fe20000000000 */
[----:B0-----:R-:W-:-:S13]  /*0330*/  ISETP.GE.AND P0, PT, R7, R14, PT ;  /* 0x0000000e0700720c */ /* 0x001fda0003f06270 */
[----:B-12---:R-:W-:Y:S05]  /*0340*/  @P0 BRA `(.L_x_4) ;  /* 0x0000000000e00947 */ /* 0x006fea0003800000 */
[----:B------:R-:W-:-:S04]  /*0350*/  LOP3.LUT R9, RZ, UR4, RZ, 0x33, !PT ;  /* 0x00000004ff097c12 */ /* 0x000fc8000f8e33ff */
[----:B------:R-:W-:-:S04]  /*0360*/  VIADDMNMX R22, R9, R14, 0x1f, PT ;  /* 0x0000001f09167446 */ /* 0x000fc8000380010e */
[----:B------:R-:W-:-:S13]  /*0370*/  ISETP.GT.AND P0, PT, R19, R22, PT ;  /* 0x000000161300720c */ /* 0x000fda0003f04270 */
[----:B------:R-:W-:Y:S05]  /*0380*/  @P0 BRA `(.L_x_4) ;  /* 0x0000000000d00947 */ /* 0x000fea0003800000 */
[----:B------:R-:W-:Y:S01]  /*0390*/  IADD3 R8, PT, PT, R22, -R19, RZ ;  /* 0x8000001316087210 */ /* 0x000fe20007ffe0ff */
[--C-:B------:R-:W-:Y:S01]  /*03a0*/  IMAD R23, R7, R14, R19.reuse ;  /* 0x0000000e07177224 */ /* 0x100fe200078e0213 */
[----:B------:R-:W-:Y:S01]  /*03b0*/  BSSY.RECONVERGENT B1, `(.L_x_5) ;  /* 0x000001e000017945 */ /* 0x000fe20003800200 */
[----:B------:R-:W-:Y:S01]  /*03c0*/  PLOP3.LUT P0, PT, PT, PT, PT, 0x80, 0x8 ;  /* 0x000000000008781c */ /* 0x000fe20003f0f070 */
[----:B------:R-:W-:Y:S01]  /*03d0*/  IMAD.MOV.U32 R20, RZ, RZ, R6 ;  /* 0x000000ffff147224 */ /* 0x000fe200078e0006 */
[----:B------:R-:W-:Y:S01]  /*03e0*/  ISETP.GT.AND P2, PT, R8, 0x2f, PT ;  /* 0x0000002f0800780c */ /* 0x000fe20003f44270 */
[----:B------:R-:W-:Y:S01]  /*03f0*/  IMAD.MOV.U32 R29, RZ, RZ, R19 ;  /* 0x000000ffff1d7224 */ /* 0x000fe200078e0013 */
[----:B------:R-:W-:-:S11]  /*0400*/  IADD3 R23, PT, PT, R23, UR4, RZ ;  /* 0x0000000417177c10 */ /* 0x000fd6000fffe0ff */
[----:B------:R-:W-:Y:S05]  /*0410*/  @!P2 BRA `(.L_x_6) ;  /* 0x00000000005ca947 */ /* 0x000fea0003800000 */
[----:B------:R-:W0:Y:S01]  /*0420*/  LDC.64 R8, c[0x0][0x380] ;  /* 0x0000e000ff087b82 */ /* 0x000e220000000a00 */
[----:B------:R-:W-:Y:S01]  /*0430*/  PLOP3.LUT P0, PT, PT, PT, PT, 0x8, 0x80 ;  /* 0x000000000080781c */ /* 0x000fe20003f0e170 */
[----:B------:R-:W-:-:S12]  /*0440*/  VIADD R28, R22, 0xffffffd1 ;  /* 0xffffffd1161c7836 */ /* 0x000fd80000000000 */
.L_x_7:
[C---:B------:R-:W-:Y:S01]  /*0450*/  IADD3 R27, PT, PT, R23.reuse, 0x20, RZ ;  /* 0x00000020171b7810 */ /* 0x040fe20007ffe0ff */
[C---:B------:R-:W-:Y:S02]  /*0460*/  VIADD R11, R23.reuse, 0x10 ;  /* 0x00000010170b7836 */ /* 0x040fe40000000000 */
[C---:B------:R-:W-:Y:S02]  /*0470*/  VIADD R25, R23.reuse, 0x30 ;  /* 0x0000003017197836 */ /* 0x040fe40000000000 */
[----:B0-----:R-:W-:-:S04]  /*0480*/  IMAD.WIDE R12, R23, 0x4, R8 ;  /* 0x00000004170c7825 */ /* 0x001fc800078e0208 */
[--C-:B------:R-:W-:Y:S02]  /*0490*/  IMAD.WIDE R10, R11, 0x4, R8.reuse ;  /* 0x000000040b0a7825 */ /* 0x100fe400078e0208 */
[----:B------:R-:W2:Y:S02]  /*04a0*/  LDG.E R13, desc[UR10][R12.64] ;  /* 0x0000000a0c0d7981 */ /* 0x000ea4000c1e1900 */
[--C-:B------:R-:W-:Y:S02]  /*04b0*/  IMAD.WIDE R26, R27, 0x4, R8.reuse ;  /* 0x000000041b1a7825 */ /* 0x100fe400078e0208 */
[----:B------:R-:W3:Y:S02]  /*04c0*/  LDG.E R11, desc[UR10][R10.64] ;  /* 0x0000000a0a0b7981 */ /* 0x000ee4000c1e1900 */
[----:B------:R-:W-:Y:S02]  /*04d0*/  IMAD.WIDE R24, R25, 0x4, R8 ;  /* 0x0000000419187825 */ /* 0x000fe400078e0208 */
[----:B------:R-:W4:Y:S04]  /*04e0*/  LDG.E R27, desc[UR10][R26.64] ;  /* 0x0000000a1a1b7981 */ /* 0x000f28000c1e1900 */
[----:B------:R-:W4:Y:S01]  /*04f0*/  LDG.E R25, desc[UR10][R24.64] ;  /* 0x0000000a18197981 */ /* 0x000f22000c1e1900 */
[----:B------:R-:W-:Y:S01]  /*0500*/  VIADD R29, R29, 0x40 ;  /* 0x000000401d1d7836 */ /* 0x000fe20000000000 */
[----:B------:R-:W-:-:S04]  /*0510*/  IADD3 R23, PT, PT, R23, 0x40, RZ ;  /* 0x0000004017177810 */ /* 0x000fc80007ffe0ff */
[----:B------:R-:W-:Y:S01]  /*0520*/  ISETP.GE.AND P2, PT, R29, R28, PT ;  /* 0x0000001c1d00720c */ /* 0x000fe20003f46270 */
[----:B--2---:R-:W-:Y:S04]  /*0530*/  STS [R20], R13 ;  /* 0x0000000d14007388 */ /* 0x004fe80000000800 */
[----:B---3--:R-:W-:Y:S04]  /*0540*/  STS [R20+0x40], R11 ;  /* 0x0000400b14007388 */ /* 0x008fe80000000800 */
[----:B----4-:R-:W-:Y:S04]  /*0550*/  STS [R20+0x80], R27 ;  /* 0x0000801b14007388 */ /* 0x010fe80000000800 */
[----:B------:R0:W-:Y:S02]  /*0560*/  STS [R20+0xc0], R25 ;  /* 0x0000c01914007388 */ /* 0x0001e40000000800 */
[----:B0-----:R-:W-:Y:S01]  /*0570*/  VIADD R20, R20, 0x100 ;  /* 0x0000010014147836 */ /* 0x001fe20000000000 */
[----:B------:R-:W-:Y:S06]  /*0580*/  @!P2 BRA `(.L_x_7) ;  /* 0xfffffffc00b0a947 */ /* 0x000fec000383ffff */
.L_x_6:
[----:B------:R-:W-:Y:S05]  /*0590*/  BSYNC.RECONVERGENT B1 ;  /* 0x0000000000017941 */ /* 0x000fea0003800200 */
.L_x_5:
[----:B------:R-:W-:-:S04]  /*05a0*/  IADD3 R8, PT, PT, R22, -R29, RZ ;  /* 0x8000001d16087210 */ /* 0x000fc80007ffe0ff */
[----:B------:R-:W-:-:S13]  /*05b0*/  ISETP.GT.AND P2, PT, R8, 0xf, PT ;  /* 0x0000000f0800780c */ /* 0x000fda0003f44270 */
[----:B------:R-:W-:Y:S01]  /*05c0*/  @P2 VIADD R29, R29, 0x20 ;  /* 0x000000201d1d2836 */ /* 0x000fe20000000000 */
[----:B------:R-:W-:Y:S01]  /*05d0*/  @P2 PLOP3.LUT P0, PT, PT, PT, PT, 0x8, 0x80 ;  /* 0x000000000080281c */ /* 0x000fe20003f0e170 */
[----:B------:R-:W0:Y:S01]  /*05e0*/  @P2 LDC.64 R12, c[0x0][0x380] ;  /* 0x0000e000ff0c2b82 */ /* 0x000e220000000a00 */
[----:B------:R-:W-:Y:S02]  /*05f0*/  @P2 IADD3 R25, PT, PT, R23, 0x10, RZ ;  /* 0x0000001017192810 */ /* 0x000fe40007ffe0ff */
[----:B------:R-:W-:-:S13]  /*0600*/  ISETP.LE.OR P0, PT, R29, R22, P0 ;  /* 0x000000161d00720c */ /* 0x000fda0000703670 */
[----:B------:R-:W1:Y:S01]  /*0610*/  @P0 LDC.64 R8, c[0x0][0x380] ;  /* 0x0000e000ff080b82 */ /* 0x000e620000000a00 */
[----:B0-----:R-:W-:-:S04]  /*0620*/  @P2 IMAD.WIDE R10, R23, 0x4, R12 ;  /* 0x00000004170a2825 */ /* 0x001fc800078e020c */
[----:B------:R-:W-:Y:S02]  /*0630*/  @P2 IMAD.WIDE R12, R25, 0x4, R12 ;  /* 0x00000004190c2825 */ /* 0x000fe400078e020c */
[----:B------:R-:W2:Y:S02]  /*0640*/  @P2 LDG.E R11, desc[UR10][R10.64] ;  /* 0x0000000a0a0b2981 */ /* 0x000ea4000c1e1900 */
[----:B------:R-:W-:Y:S02]  /*0650*/  @P2 VIADD R23, R23, 0x20 ;  /* 0x0000002017172836 */ /* 0x000fe40000000000 */
[----:B------:R-:W3:Y:S02]  /*0660*/  @P2 LDG.E R13, desc[UR10][R12.64] ;  /* 0x0000000a0c0d2981 */ /* 0x000ee4000c1e1900 */
[----:B-1----:R-:W-:-:S06]  /*0670*/  @P0 IMAD.WIDE R8, R23, 0x4, R8 ;  /* 0x0000000417080825 */ /* 0x002fcc00078e0208 */
[----:B------:R-:W4:Y:S04]  /*0680*/  @P0 LDG.E R9, desc[UR10][R8.64] ;  /* 0x0000000a08090981 */ /* 0x000f28000c1e1900 */
[----:B--2---:R-:W-:Y:S04]  /*0690*/  @P2 STS [R20], R11 ;  /* 0x0000000b14002388 */ /* 0x004fe80000000800 */
[----:B---3--:R0:W-:Y:S02]  /*06a0*/  @P2 STS [R20+0x40], R13 ;  /* 0x0000400d14002388 */ /* 0x0081e40000000800 */
[----:B0-----:R-:W-:-:S05]  /*06b0*/  @P2 IADD3 R20, PT, PT, R20, 0x80, RZ ;  /* 0x0000008014142810 */ /* 0x001fca0007ffe0ff */
[----:B----4-:R0:W-:Y:S02]  /*06c0*/  @P0 STS [R20], R9 ;  /* 0x0000000914000388 */ /* 0x0101e40000000800 */
.L_x_4:
[----:B------:R-:W-:Y:S05]  /*06d0*/  BSYNC.RECONVERGENT B0 ;  /* 0x0000000000007941 */ /* 0x000fea0003800200 */
.L_x_3:
[----:B0-----:R-:W-:Y:S01]  /*06e0*/  VIADD R9, R18, UR4 ;  /* 0x0000000412097c36 */ /* 0x001fe20008000000 */
[----:B------:R-:W-:Y:S01]  /*06f0*/  ISETP.GT.AND P0, PT, R19, R2, PT ;  /* 0x000000021300720c */ /* 0x000fe20003f04270 */
[----:B------:R-:W-:Y:S03]  /*0700*/  BSSY.RECONVERGENT B0, `(.L_x_8) ;  /* 0x000003b000007945 */ /* 0x000fe60003800200 */
[----:B------:R-:W-:-:S13]  /*0710*/  ISETP.GE.OR P0, PT, R9, R14, P0 ;  /* 0x0000000e0900720c */ /* 0x000fda0000706670 */
[----:B------:R-:W-:Y:S05]  /*0720*/  @P0 BRA `(.L_x_9) ;  /* 0x0000000000e00947 */ /* 0x000fea0003800000 */
[----:B------:R-:W-:Y:S01]  /*0730*/  IADD3 R8, PT, PT, R2, -R19, RZ ;  /* 0x8000001302087210 */ /* 0x000fe20007ffe0ff */
[----:B------:R-:W-:Y:S01]  /*0740*/  BSSY.RECONVERGENT B1, `(.L_x_10) ;  /* 0x000001d000017945 */ /* 0x000fe20003800200 */
[----:B------:R-:W-:Y:S01]  /*0750*/  IMAD R20, R9, R14, UR6 ;  /* 0x0000000609147e24 */ /* 0x000fe2000f8e020e */
[----:B------:R-:W-:Y:S01]  /*0760*/  PLOP3.LUT P0, PT, PT, PT, PT, 0x80, 0x8 ;  /* 0x000000000008781c */ /* 0x000fe20003f0f070 */
[----:B------:R-:W-:Y:S01]  /*0770*/  IMAD.MOV.U32 R25, RZ, RZ, R19 ;  /* 0x000000ffff197224 */ /* 0x000fe200078e0013 */
[----:B------:R-:W-:-:S13]  /*0780*/  ISETP.GT.AND P2, PT, R8, 0x2f, PT ;  /* 0x0000002f0800780c */ /* 0x000fda0003f44270 */
[----:B------:R-:W-:Y:S05]  /*0790*/  @!P2 BRA `(.L_x_11) ;  /* 0x00000000005ca947 */ /* 0x000fea0003800000 */
[----:B------:R-:W0:Y:S01]  /*07a0*/  LDC.64 R8, c[0x0][0x388] ;  /* 0x0000e200ff087b82 */ /* 0x000e220000000a00 */
[----:B------:R-:W-:Y:S02]  /*07b0*/  PLOP3.LUT P0, PT, PT, PT, PT, 0x8, 0x80 ;  /* 0x000000000080781c */ /* 0x000fe40003f0e170 */
[----:B------:R-:W-:-:S11]  /*07c0*/  IADD3 R24, PT, PT, R2, -0x2f, RZ ;  /* 0xffffffd102187810 */ /* 0x000fd60007ffe0ff */
.L_x_12:
[C-C-:B------:R-:W-:Y:S01]  /*07d0*/  IADD3 R23, PT, PT, R20.reuse, 0x10, R25.reuse ;  /* 0x0000001014177810 */ /* 0x140fe20007ffe019 */
[C-C-:B------:R-:W-:Y:S01]  /*07e0*/  IMAD.IADD R27, R20.reuse, 0x1, R25.reuse ;  /* 0x00000001141b7824 */ /* 0x140fe200078e0219 */
[C-C-:B------:R-:W-:Y:S02]  /*07f0*/  IADD3 R13, PT, PT, R20.reuse, 0x20, R25.reuse ;  /* 0x00000020140d7810 */ /* 0x140fe40007ffe019 */
[----:B------:R-:W-:Y:S01]  /*0800*/  IADD3 R11, PT, PT, R20, 0x30, R25 ;  /* 0x00000030140b7810 */ /* 0x000fe20007ffe019 */
[----:B01----:R-:W-:-:S04]  /*0810*/  IMAD.WIDE R26, R27, 0x4, R8 ;  /* 0x000000041b1a7825 */ /* 0x003fc800078e0208 */
[--C-:B------:R-:W-:Y:S02]  /*0820*/  IMAD.WIDE R22, R23, 0x4, R8.reuse ;  /* 0x0000000417167825 */ /* 0x100fe400078e0208 */
[----:B------:R-:W2:Y:S02]  /*0830*/  LDG.E R26, desc[UR10][R26.64] ;  /* 0x0000000a1a1a7981 */ /* 0x000ea4000c1e1900 */
[--C-:B------:R-:W-:Y:S02]  /*0840*/  IMAD.WIDE R12, R13, 0x4, R8.reuse ;  /* 0x000000040d0c7825 */ /* 0x100fe400078e0208 */
[----:B------:R-:W3:Y:S02]  /*0850*/  LDG.E R22, desc[UR10][R22.64] ;  /* 0x0000000a16167981 */ /* 0x000ee4000c1e1900 */
[----:B------:R-:W-:Y:S02]  /*0860*/  IMAD.WIDE R10, R11, 0x4, R8 ;  /* 0x000000040b0a7825 */ /* 0x000fe400078e0208 */
[----:B------:R-:W4:Y:S04]  /*0870*/  LDG.E R12, desc[UR10][R12.64] ;  /* 0x0000000a0c0c7981 */ /* 0x000f28000c1e1900 */
[----:B------:R-:W4:Y:S01]  /*0880*/  LDG.E R10, desc[UR10][R10.64] ;  /* 0x0000000a0a0a7981 */ /* 0x000f22000c1e1900 */
[C---:B------:R-:W-:Y:S01]  /*0890*/  LEA R29, R25.reuse, R16, 0x2 ;  /* 0x00000010191d7211 */ /* 0x040fe200078e10ff */
[----:B------:R-:W-:-:S05]  /*08a0*/  VIADD R25, R25, 0x40 ;  /* 0x0000004019197836 */ /* 0x000fca0000000000 */
[----:B------:R-:W-:Y:S01]  /*08b0*/  ISETP.GE.AND P2, PT, R25, R24, PT ;  /* 0x000000181900720c */ /* 0x000fe20003f46270 */
[----:B--2---:R1:W-:Y:S04]  /*08c0*/  STS [R29], R26 ;  /* 0x0000001a1d007388 */ /* 0x0043e80000000800 */
[----:B---3--:R1:W-:Y:S04]  /*08d0*/  STS [R29+0x40], R22 ;  /* 0x000040161d007388 */ /* 0x0083e80000000800 */
[----:B----4-:R1:W-:Y:S04]  /*08e0*/  STS [R29+0x80], R12 ;  /* 0x0000800c1d007388 */ /* 0x0103e80000000800 */
[----:B------:R1:W-:Y:S01]  /*08f0*/  STS [R29+0xc0], R10 ;  /* 0x0000c00a1d007388 */ /* 0x0003e20000000800 */
[----:B------:R-:W-:Y:S05]  /*0900*/  @!P2 BRA `(.L_x_12) ;  /* 0xfffffffc00b0a947 */ /* 0x000fea000383ffff */
.L_x_11:
[----:B------:R-:W-:Y:S05]  /*0910*/  BSYNC.RECONVERGENT B1 ;  /* 0x0000000000017941 */ /* 0x000fea0003800200 */
.L_x_10:
[----:B------:R-:W-:Y:S01]  /*0920*/  IADD3 R8, PT, PT, R2, -R25, RZ ;  /* 0x8000001902087210 */ /* 0x000fe20007ffe0ff */
[----:B------:R-:W-:Y:S03]  /*0930*/  BSSY.RECONVERGENT B1, `(.L_x_13) ;  /* 0x000000f000017945 */ /* 0x000fe60003800200 */
[----:B------:R-:W-:-:S13]  /*0940*/  ISETP.GT.AND P2, PT, R8, 0xf, PT ;  /* 0x0000000f0800780c */ /* 0x000fda0003f44270 */
[----:B------:R-:W-:Y:S05]  /*0950*/  @!P2 BRA `(.L_x_14) ;  /* 0x000000000030a947 */ /* 0x000fea0003800000 */
[----:B------:R-:W1:Y:S01]  /*0960*/  LDC.64 R8, c[0x0][0x388] ;  /* 0x0000e200ff087b82 */ /* 0x000e620000000a00 */
[C-C-:B------:R-:W-:Y:S01]  /*0970*/  IMAD.IADD R11, R20.reuse, 0x1, R25.reuse ;  /* 0x00000001140b7824 */ /* 0x140fe200078e0219 */
[----:B------:R-:W-:-:S03]  /*0980*/  IADD3 R13, PT, PT, R20, 0x10, R25 ;  /* 0x00000010140d7810 */ /* 0x000fc60007ffe019 */
[----:B-1----:R-:W-:-:S04]  /*0990*/  IMAD.WIDE R10, R11, 0x4, R8 ;  /* 0x000000040b0a7825 */ /* 0x002fc800078e0208 */
[----:B------:R-:W-:Y:S02]  /*09a0*/  IMAD.WIDE R8, R13, 0x4, R8 ;  /* 0x000000040d087825 */ /* 0x000fe400078e0208 */
[----:B------:R-:W2:Y:S04]  /*09b0*/  LDG.E R10, desc[UR10][R10.64] ;  /* 0x0000000a0a0a7981 */ /* 0x000ea8000c1e1900 */
[----:B------:R-:W3:Y:S01]  /*09c0*/  LDG.E R8, desc[UR10][R8.64] ;  /* 0x0000000a08087981 */ /* 0x000ee2000c1e1900 */
[C---:B------:R-:W-:Y:S01]  /*09d0*/  LEA R13, R25.reuse, R16, 0x2 ;  /* 0x00000010190d7211 */ /* 0x040fe200078e10ff */
[----:B------:R-:W-:Y:S01]  /*09e0*/  VIADD R25, R25, 0x20 ;  /* 0x0000002019197836 */ /* 0x000fe20000000000 */
[----:B------:R-:W-:-:S03]  /*09f0*/  PLOP3.LUT P0, PT, PT, PT, PT, 0x8, 0x80 ;  /* 0x000000000080781c */ /* 0x000fc60003f0e170 */
[----:B--2---:R0:W-:Y:S04]  /*0a00*/  STS [R13], R10 ;  /* 0x0000000a0d007388 */ /* 0x0041e80000000800 */
[----:B---3--:R0:W-:Y:S06]  /*0a10*/  STS [R13+0x40], R8 ;  /* 0x000040080d007388 */ /* 0x0081ec0000000800 */
.L_x_14:
[----:B------:R-:W-:Y:S05]  /*0a20*/  BSYNC.RECONVERGENT B1 ;  /* 0x0000000000017941 */ /* 0x000fea0003800200 */
.L_x_13:
[----:B------:R-:W-:-:S13]  /*0a30*/  ISETP.LE.OR P0, PT, R25, R2, P0 ;  /* 0x000000021900720c */ /* 0x000fda0000703670 */
[----:B------:R-:W-:Y:S05]  /*0a40*/  @!P0 BRA `(.L_x_9) ;  /* 0x0000000000188947 */ /* 0x000fea0003800000 */
[----:B0-----:R-:W0:Y:S01]  /*0a50*/  LDC.64 R8, c[0x0][0x388] ;  /* 0x0000e200ff087b82 */ /* 0x001e220000000a00 */
[----:B------:R-:W-:-:S05]  /*0a60*/  IADD3 R11, PT, PT, R20, R25, RZ ;  /* 0x00000019140b7210 */ /* 0x000fca0007ffe0ff */
[----:B0-----:R-:W-:-:S06]  /*0a70*/  IMAD.WIDE R8, R11, 0x4, R8 ;  /* 0x000000040b087825 */ /* 0x001fcc00078e0208 */
[----:B------:R-:W2:Y:S01]  /*0a80*/  LDG.E R8, desc[UR10][R8.64] ;  /* 0x0000000a08087981 */ /* 0x000ea2000c1e1900 */
[----:B------:R-:W-:-:S05]  /*0a90*/  IMAD R11, R25, 0x4, R16 ;  /* 0x00000004190b7824 */ /* 0x000fca00078e0210 */
[----:B--2---:R2:W-:Y:S02]  /*0aa0*/  STS [R11], R8 ;  /* 0x000000080b007388 */ /* 0x0045e40000000800 */
.L_x_9:
[----:B------:R-:W-:Y:S05]  /*0ab0*/  BSYNC.RECONVERGENT B0 ;  /* 0x0000000000007941 */ /* 0x000fea0003800200 */
.L_x_8:
[----:B------:R-:W-:Y:S01]  /*0ac0*/  BAR.SYNC.DEFER_BLOCKING 0x0 ;  /* 0x0000000000007b1d */ /* 0x000fe20000010000 */
[----:B------:R-:W-:Y:S02]  /*0ad0*/  ISETP.LE.AND P0, PT, R14, UR4, PT ;  /* 0x000000040e007c0c */ /* 0x000fe4000bf03270 */
[----:B------:R-:W-:-:S03]  /*0ae0*/  VIMNMX R9, PT, PT, R7, R4, !PT ;  /* 0x0000000407097248 */ /* 0x000fc60007fe0100 */
[----:B------:R-:W-:Y:S01]  /*0af0*/  BSSY.RECONVERGENT B0, `(.L_x_15) ;  /* 0x0000080000007945 */ /* 0x000fe20003800200 */
[----:B------:R-:W-:-:S13]  /*0b00*/  ISETP.GE.OR P0, PT, R9, R14, P0 ;  /* 0x0000000e0900720c */ /* 0x000fda0000706670 */
[----:B------:R-:W-:Y:S05]  /*0b10*/  @P0 BRA `(.L_x_16) ;  /* 0x0000000400f40947 */ /* 0x000fea0003800000 */
[----:B------:R-:W-:Y:S01]  /*0b20*/  ISETP.GE.AND P0, PT, R0, 0x7, PT ;  /* 0x000000070000780c */ /* 0x000fe20003f06270 */
[----:B------:R-:W-:-:S12]  /*0b30*/  HFMA2 R20, -RZ, RZ, 0, 0 ;  /* 0x00000000ff147431 */ /* 0x000fd800000001ff */
[----:B------:R-:W-:Y:S05]  /*0b40*/  @!P0 BRA `(.L_x_17) ;  /* 0x0000000000bc8947 */ /* 0x000fea0003800000 */
[----:B------:R-:W1:Y:S01]  /*0b50*/  S2R R9, SR_CgaCtaId ;  /* 0x0000000000097919 */ /* 0x000e620000008800 */
[----:B0-2---:R-:W-:Y:S02]  /*0b60*/  MOV R8, 0x400 ;  /* 0x0000040000087802 */ /* 0x005fe40000000f00 */
[----:B------:R-:W-:Y:S02]  /*0b70*/  ISETP.GT.AND P0, PT, R3, R14, PT ;  /* 0x0000000e0300720c */ /* 0x000fe40003f04270 */
[----:B------:R-:W-:Y:S01]  /*0b80*/  LOP3.LUT R20, R15, 0x38, RZ, 0xc0, !PT ;  /* 0x000000380f147812 */ /* 0x000fe200078ec0ff */
[----:B------:R-:W-:Y:S01]  /*0b90*/  VIADD R8, R8, 0x1000 ;  /* 0x0000100008087836 */ /* 0x000fe20000000000 */
[----:B------:R-:W-:-:S04]  /*0ba0*/  MOV R25, RZ ;  /* 0x000000ff00197202 */ /* 0x000fc80000000f00 */
[----:B-1----:R-:W-:-:S07]  /*0bb0*/  LEA R22, R9, R8, 0x18 ;  /* 0x0000000809167211 */ /* 0x002fce00078ec0ff */
.L_x_18:
[C---:B------:R-:W-:Y:S01]  /*0bc0*/  IMAD R8, R25.reuse, 0x80, R22 ;  /* 0x0000008019087824 */ /* 0x040fe200078e0216 */
[C---:B------:R-:W-:Y:S02]  /*0bd0*/  LEA R12, R25.reuse, R17, 0x2 ;  /* 0x00000011190c7211 */ /* 0x040fe400078e10ff */
[----:B------:R-:W-:Y:S01]  /*0be0*/  IADD3 R25, PT, PT, R25, 0x8, RZ ;  /* 0x0000000819197810 */ /* 0x000fe20007ffe0ff */
[----:B------:R-:W-:Y:S02]  /*0bf0*/  IMAD R23, R19, 0x4, R8 ;  /* 0x0000000413177824 */ /* 0x000fe400078e0208 */
[----:B------:R-:W-:Y:S01]  /*0c00*/  LDS.128 R8, [R12] ;  /* 0x000000000c087984 */ /* 0x000fe20000000c00 */
[----:B------:R-:W-:-:S03]  /*0c10*/  ISETP.NE.AND P2, PT, R25, R20, PT ;  /* 0x000000141900720c */ /* 0x000fc60003f45270 */
[----:B------:R-:W0:Y:S04]  /*0c20*/  LDS R14, [R23] ;  /* 0x00000000170e7984 */ /* 0x000e280000000800 */
[----:B------:R-:W1:Y:S04]  /*0c30*/  @!P0 LDS R24, [R23+0x40] ;  /* 0x0000400017188984 */ /* 0x000e680000000800 */
[----:B------:R-:W2:Y:S04]  /*0c40*/  LDS R26, [R23+0x80] ;  /* 0x00008000171a7984 */ /* 0x000ea80000000800 */
[----:B------:R-:W3:Y:S04]  /*0c50*/  @!P0 LDS R28, [R23+0xc0] ;  /* 0x0000c000171c8984 */ /* 0x000ee80000000800 */
[----:B------:R-:W4:Y:S01]  /*0c60*/  LDS R13, [R23+0x100] ;  /* 0x00010000170d7984 */ /* 0x000f220000000800 */
[C---:B0----5:R-:W-:Y:S01]  /*0c70*/  FFMA R14, R8.reuse, R14, R21 ;  /* 0x0000000e080e7223 */ /* 0x061fe20000000015 */
[----:B-1----:R-:W-:-:S02]  /*0c80*/  @!P0 FFMA R5, R8, R24, R5 ;  /* 0x0000001808058223 */ /* 0x002fc40000000005 */
[----:B------:R-:W0:Y:S01]  /*0c90*/  @!P0 LDS R8, [R23+0x140] ;  /* 0x0001400017088984 */ /* 0x000e220000000800 */
[----:B--2---:R-:W-:-:S03]  /*0ca0*/  FFMA R15, R9, R26, R14 ;  /* 0x0000001a090f7223 */ /* 0x004fc6000000000e */
[----:B------:R-:W1:Y:S01]  /*0cb0*/  LDS R24, [R23+0x180] ;  /* 0x0001800017187984 */ /* 0x000e620000000800 */
[----:B---3--:R-:W-:-:S03]  /*0cc0*/  @!P0 FFMA R5, R9, R28, R5 ;  /* 0x0000001c09058223 */ /* 0x008fc60000000005 */
[----:B------:R-:W2:Y:S01]  /*0cd0*/  @!P0 LDS R26, [R23+0x1c0] ;  /* 0x0001c000171a8984 */ /* 0x000ea20000000800 */
[----:B----4-:R-:W-:-:S03]  /*0ce0*/  FFMA R28, R10, R13, R15 ;  /* 0x0000000d0a1c7223 */ /* 0x010fc6000000000f */
[----:B------:R-:W-:Y:S04]  /*0cf0*/  LDS R9, [R23+0x200] ;  /* 0x0002000017097984 */ /* 0x000fe80000000800 */
[----:B------:R-:W3:Y:S01]  /*0d00*/  LDS.128 R12, [R12+0x10] ;  /* 0x000010000c0c7984 */ /* 0x000ee20000000c00 */
[----:B0-----:R-:W-:-:S03]  /*0d10*/  @!P0 FFMA R5, R10, R8, R5 ;  /* 0x000000080a058223 */ /* 0x001fc60000000005 */
[----:B------:R-:W0:Y:S01]  /*0d20*/  @!P0 LDS R8, [R23+0x240] ;  /* 0x0002400017088984 */ /* 0x000e220000000800 */
[----:B-1----:R-:W-:-:S03]  /*0d30*/  FFMA R21, R11, R24, R28 ;  /* 0x000000180b157223 */ /* 0x002fc6000000001c */
[----:B------:R-:W1:Y:S01]  /*0d40*/  LDS R24, [R23+0x280] ;  /* 0x0002800017187984 */ /* 0x000e620000000800 */
[----:B--2---:R-:W-:-:S03]  /*0d50*/  @!P0 FFMA R5, R11, R26, R5 ;  /* 0x0000001a0b058223 */ /* 0x004fc60000000005 */
[----:B------:R-:W2:Y:S04]  /*0d60*/  @!P0 LDS R10, [R23+0x2c0] ;  /* 0x0002c000170a8984 */ /* 0x000ea80000000800 */
[----:B------:R-:W4:Y:S01]  /*0d70*/  @!P0 LDS R26, [R23+0x340] ;  /* 0x00034000171a8984 */ /* 0x000f220000000800 */
[----:B---3--:R-:W-:-:S03]  /*0d80*/  FFMA R21, R12, R9, R21 ;  /* 0x000000090c157223 */ /* 0x008fc60000000015 */
[----:B------:R-:W3:Y:S04]  /*0d90*/  LDS R9, [R23+0x300] ;  /* 0x0003000017097984 */ /* 0x000ee80000000800 */
[----:B------:R-:W3:Y:S04]  /*0da0*/  LDS R28, [R23+0x380] ;  /* 0x00038000171c7984 */ /* 0x000ee80000000800 */
[----:B------:R-:W3:Y:S01]  /*0db0*/  @!P0 LDS R11, [R23+0x3c0] ;  /* 0x0003c000170b8984 */ /* 0x000ee20000000800 */
[----:B0-----:R-:W-:Y:S01]  /*0dc0*/  @!P0 FFMA R5, R12, R8, R5 ;  /* 0x000000080c058223 */ /* 0x001fe20000000005 */
[----:B-1----:R-:W-:-:S03]  /*0dd0*/  FFMA R21, R13, R24, R21 ;  /* 0x000000180d157223 */ /* 0x002fc60000000015 */
[----:B--2---:R-:W-:-:S04]  /*0de0*/  @!P0 FFMA R5, R13, R10, R5 ;  /* 0x0000000a0d058223 */ /* 0x004fc80000000005 */
[C---:B----4-:R-:W-:Y:S01]  /*0df0*/  @!P0 FFMA R5, R14.reuse, R26, R5 ;  /* 0x0000001a0e058223 */ /* 0x050fe20000000005 */
[----:B---3--:R-:W-:-:S04]  /*0e00*/  FFMA R8, R14, R9, R21 ;  /* 0x000000090e087223 */ /* 0x008fc80000000015 */
[C---:B------:R-:W-:Y:S01]  /*0e10*/  FFMA R21, R15.reuse, R28, R8 ;  /* 0x0000001c0f157223 */ /* 0x040fe20000000008 */
[----:B------:R-:W-:Y:S01]  /*0e20*/  @!P0 FFMA R5, R15, R11, R5 ;  /* 0x0000000b0f058223 */ /* 0x000fe20000000005 */
[----:B------:R-:W-:Y:S06]  /*0e30*/  @P2 BRA `(.L_x_18) ;  /* 0xfffffffc00602947 */ /* 0x000fec000383ffff */
.L_x_17:
[----:B------:R-:W-:-:S05]  /*0e40*/  VIMNMX.RELU R27, PT, PT, R0, 0x1f, PT ;  /* 0x0000001f001b7848 */ /* 0x000fca0003fe1100 */
[----:B0-2---:R-:W-:-:S05]  /*0e50*/  VIADD R8, R27, 0x1 ;  /* 0x000000011b087836 */ /* 0x005fca0000000000 */
[----:B------:R-:W-:-:S04]  /*0e60*/  LOP3.LUT R9, R8, 0x7, RZ, 0xc0, !PT ;  /* 0x0000000708097812 */ /* 0x000fc800078ec0ff */
[----:B------:R-:W-:-:S13]  /*0e70*/  ISETP.NE.AND P0, PT, R9, RZ, PT ;  /* 0x000000ff0900720c */ /* 0x000fda0003f05270 */
[----:B------:R-:W-:Y:S05]  /*0e80*/  @!P0 BRA `(.L_x_16) ;  /* 0x0000000400188947 */ /* 0x000fea0003800000 */
[----:B------:R-:W-:Y:S02]  /*0e90*/  ISETP.GE.U32.AND P2, PT, R9, 0x4, PT ;  /* 0x000000040900780c */ /* 0x000fe40003f46070 */
[----:B------:R-:W-:-:S11]  /*0ea0*/  LOP3.LUT P0, RZ, R8, 0x3, RZ, 0xc0, !PT ;  /* 0x0000000308ff7812 */ /* 0x000fd6000780c0ff */
[----:B------:R-:W-:Y:S05]  /*0eb0*/  @!P2 BRA `(.L_x_19) ;  /* 0x000000000070a947 */ /* 0x000fea0003800000 */
[----:B------:R-:W0:Y:S01]  /*0ec0*/  S2R R9, SR_CgaCtaId ;  /* 0x0000000000097919 */ /* 0x000e220000008800 */
[----:B------:R-:W2:Y:S01]  /*0ed0*/  LDCU UR8, c[0x0][0x398] ;  /* 0x00007300ff0877ac */ /* 0x000ea20008000800 */
[----:B------:R-:W-:Y:S02]  /*0ee0*/  MOV R8, 0x400 ;  /* 0x0000040000087802 */ /* 0x000fe40000000f00 */
[----:B------:R-:W-:Y:S02]  /*0ef0*/  LEA R23, R20, R17, 0x2 ;  /* 0x0000001114177211 */ /* 0x000fe400078e10ff */
[----:B------:R-:W-:-:S03]  /*0f00*/  IADD3 R8, PT, PT, R8, 0x1000, RZ ;  /* 0x0000100008087810 */ /* 0x000fc60007ffe0ff */
[----:B-1----:R-:W-:Y:S01]  /*0f10*/  LDS.64 R10, [R23+0x8] ;  /* 0x00000800170a7984 */ /* 0x002fe20000000a00 */
[----:B--2---:R-:W-:Y:S02]  /*0f20*/  ISETP.GT.AND P2, PT, R3, UR8, PT ;  /* 0x0000000803007c0c */ /* 0x004fe4000bf44270 */
[----:B0-----:R-:W-:-:S05]  /*0f30*/  LEA R9, R9, R8, 0x18 ;  /* 0x0000000809097211 */ /* 0x001fca00078ec0ff */
[C---:B------:R-:W-:Y:S01]  /*0f40*/  IMAD R8, R20.reuse, 0x80, R9 ;  /* 0x0000008014087824 */ /* 0x040fe200078e0209 */
[----:B------:R-:W-:-:S03]  /*0f50*/  IADD3 R20, PT, PT, R20, 0x4, RZ ;  /* 0x0000000414147810 */ /* 0x000fc60007ffe0ff */
[----:B------:R-:W-:Y:S02]  /*0f60*/  IMAD R25, R19, 0x4, R8 ;  /* 0x0000000413197824 */ /* 0x000fe400078e0208 */
[----:B------:R-:W-:Y:S04]  /*0f70*/  LDS.64 R8, [R23] ;  /* 0x0000000017087984 */ /* 0x000fe80000000a00 */
[----:B------:R-:W0:Y:S04]  /*0f80*/  LDS R13, [R25] ;  /* 0x00000000190d7984 */ /* 0x000e280000000800 */
[----:B------:R-:W1:Y:S04]  /*0f90*/  @!P2 LDS R24, [R25+0x40] ;  /* 0x000040001918a984 */ /* 0x000e680000000800 */
[----:B------:R-:W2:Y:S04]  /*0fa0*/  LDS R26, [R25+0x80] ;  /* 0x00008000191a7984 */ /* 0x000ea80000000800 */
[----:B------:R-:W3:Y:S04]  /*0fb0*/  @!P2 LDS R12, [R25+0xc0] ;  /* 0x0000c000190ca984 */ /* 0x000ee80000000800 */
[----:B------:R-:W4:Y:S04]  /*0fc0*/  LDS R15, [R25+0x100] ;  /* 0x00010000190f7984 */ /* 0x000f280000000800 */
[----:B------:R-:W4:Y:S04]  /*0fd0*/  @!P2 LDS R22, [R25+0x140] ;  /* 0x000140001916a984 */ /* 0x000f280000000800 */
[----:B------:R-:W4:Y:S04]  /*0fe0*/  LDS R14, [R25+0x180] ;  /* 0x00018000190e7984 */ /* 0x000f280000000800 */
[----:B------:R-:W4:Y:S01]  /*0ff0*/  @!P2 LDS R28, [R25+0x1c0] ;  /* 0x0001c000191ca984 */ /* 0x000f220000000800 */
[C---:B0----5:R-:W-:Y:S01]  /*1000*/  FFMA R13, R8.reuse, R13, R21 ;  /* 0x0000000d080d7223 */ /* 0x061fe20000000015 */
[----:B-1----:R-:W-:-:S03]  /*1010*/  @!P2 FFMA R5, R8, R24, R5 ;  /* 0x000000180805a223 */ /* 0x002fc60000000005 */
[C---:B--2---:R-:W-:Y:S01]  /*1020*/  FFMA R13, R9.reuse, R26, R13 ;  /* 0x0000001a090d7223 */ /* 0x044fe2000000000d */
[----:B---3--:R-:W-:-:S03]  /*1030*/  @!P2 FFMA R5, R9, R12, R5 ;  /* 0x0000000c0905a223 */ /* 0x008fc60000000005 */
[C---:B----4-:R-:W-:Y:S01]  /*1040*/  FFMA R8, R10.reuse, R15, R13 ;  /* 0x0000000f0a087223 */ /* 0x050fe2000000000d */
[----:B------:R-:W-:-:S03]  /*1050*/  @!P2 FFMA R5, R10, R22, R5 ;  /* 0x000000160a05a223 */ /* 0x000fc60000000005 */
[C---:B------:R-:W-:Y:S01]  /*1060*/  FFMA R21, R11.reuse, R14, R8 ;  /* 0x0000000e0b157223 */ /* 0x040fe20000000008 */
[----:B------:R-:W-:-:S07]  /*1070*/  @!P2 FFMA R5, R11, R28, R5 ;  /* 0x0000001c0b05a223 */ /* 0x000fce0000000005 */
.L_x_19:
[----:B------:R-:W-:Y:S05]  /*1080*/  @!P0 BRA `(.L_x_16) ;  /* 0x0000000000988947 */ /* 0x000fea0003800000 */
[C---:B------:R-:W-:Y:S02]  /*1090*/  LOP3.LUT P2, RZ, R27.reuse, 0x3, RZ, 0xc0, !PT ;  /* 0x000000031bff7812 */ /* 0x040fe4000784c0ff */
[----:B------:R-:W-:-:S04]  /*10a0*/  LOP3.LUT R8, R27, 0x1, RZ, 0xc0, !PT ;  /* 0x000000011b087812 */ /* 0x000fc800078ec0ff */
[----:B------:R-:W-:-:S07]  /*10b0*/  ISETP.NE.U32.AND P0, PT, R8, 0x1, PT ;  /* 0x000000010800780c */ /* 0x000fce0003f05070 */
[----:B------:R-:W-:Y:S06]  /*10c0*/  @!P2 BRA `(.L_x_20) ;  /* 0x00000000004ca947 */ /* 0x000fec0003800000 */
[----:B------:R-:W0:Y:S01]  /*10d0*/  S2R R9, SR_CgaCtaId ;  /* 0x0000000000097919 */ /* 0x000e220000008800 */
[----:B------:R-:W2:Y:S01]  /*10e0*/  LDCU UR8, c[0x0][0x398] ;  /* 0x00007300ff0877ac */ /* 0x000ea20008000800 */
[----:B------:R-:W-:-:S05]  /*10f0*/  MOV R8, 0x400 ;  /* 0x0000040000087802 */ /* 0x000fca0000000f00 */
[----:B------:R-:W-:Y:S01]  /*1100*/  VIADD R8, R8, 0x1000 ;  /* 0x0000100008087836 */ /* 0x000fe20000000000 */
[----:B--2---:R-:W-:-:S04]  /*1110*/  ISETP.GT.AND P2, PT, R3, UR8, PT ;  /* 0x0000000803007c0c */ /* 0x004fc8000bf44270 */
[----:B0-----:R-:W-:Y:S01]  /*1120*/  LEA R9, R9, R8, 0x18 ;  /* 0x0000000809097211 */ /* 0x001fe200078ec0ff */
[----:B------:R-:W-:-:S03]  /*1130*/  IMAD R8, R20, 0x4, R17 ;  /* 0x0000000414087824 */ /* 0x000fc600078e0211 */
[C---:B-1----:R-:W-:Y:S01]  /*1140*/  LEA R10, R20.reuse, R9, 0x7 ;  /* 0x00000009140a7211 */ /* 0x042fe200078e38ff */
[----:B------:R-:W-:Y:S02]  /*1150*/  VIADD R20, R20, 0x2 ;  /* 0x0000000214147836 */ /* 0x000fe40000000000 */
[----:B------:R-:W-:Y:S01]  /*1160*/  LDS.64 R8, [R8] ;  /* 0x0000000008087984 */ /* 0x000fe20000000a00 */
[----:B------:R-:W-:-:S05]  /*1170*/  LEA R11, R19, R10, 0x2 ;  /* 0x0000000a130b7211 */ /* 0x000fca00078e10ff */
[----:B------:R-:W0:Y:S04]  /*1180*/  LDS R10, [R11] ;  /* 0x000000000b0a7984 */ /* 0x000e280000000800 */
[----:B------:R-:W1:Y:S04]  /*1190*/  @!P2 LDS R12, [R11+0x40] ;  /* 0x000040000b0ca984 */ /* 0x000e680000000800 */
[----:B------:R-:W2:Y:S04]  /*11a0*/  LDS R14, [R11+0x80] ;  /* 0x000080000b0e7984 */ /* 0x000ea80000000800 */
[----:B------:R-:W3:Y:S01]  /*11b0*/  @!P2 LDS R22, [R11+0xc0] ;  /* 0x0000c0000b16a984 */ /* 0x000ee20000000800 */
[C---:B0----5:R-:W-:Y:S01]  /*11c0*/  FFMA R10, R8.reuse, R10, R21 ;  /* 0x0000000a080a7223 */ /* 0x061fe20000000015 */
[----:B-1----:R-:W-:-:S03]  /*11d0*/  @!P2 FFMA R5, R8, R12, R5 ;  /* 0x0000000c0805a223 */ /* 0x002fc60000000005 */
[C---:B--2---:R-:W-:Y:S01]  /*11e0*/  FFMA R21, R9.reuse, R14, R10 ;  /* 0x0000000e09157223 */ /* 0x044fe2000000000a */
[----:B---3--:R-:W-:-:S07]  /*11f0*/  @!P2 FFMA R5, R9, R22, R5 ;  /* 0x000000160905a223 */ /* 0x008fce0000000005 */
.L_x_20:
[----:B------:R-:W-:Y:S05]  /*1200*/  @!P0 BRA `(.L_x_16) ;  /* 0x0000000000388947 */ /* 0x000fea0003800000 */
[----:B------:R-:W0:Y:S01]  /*1210*/  S2R R9, SR_CgaCtaId ;  /* 0x0000000000097919 */ /* 0x000e220000008800 */
[----:B------:R-:W2:Y:S01]  /*1220*/  LDCU UR8, c[0x0][0x398] ;  /* 0x00007300ff0877ac */ /* 0x000ea20008000800 */
[----:B------:R-:W-:-:S04]  /*1230*/  MOV R8, 0x400 ;  /* 0x0000040000087802 */ /* 0x000fc80000000f00 */
[----:B------:R-:W-:Y:S02]  /*1240*/  IADD3 R8, PT, PT, R8, 0x1000, RZ ;  /* 0x0000100008087810 */ /* 0x000fe40007ffe0ff */
[----:B--2---:R-:W-:Y:S02]  /*1250*/  ISETP.GT.AND P0, PT, R3, UR8, PT ;  /* 0x0000000803007c0c */ /* 0x004fe4000bf04270 */
[----:B0-----:R-:W-:-:S05]  /*1260*/  LEA R9, R9, R8, 0x18 ;  /* 0x0000000809097211 */ /* 0x001fca00078ec0ff */
[C---:B------:R-:W-:Y:S01]  /*1270*/  IMAD R8, R20.reuse, 0x80, R9 ;  /* 0x0000008014087824 */ /* 0x040fe200078e0209 */
[----:B------:R-:W-:-:S03]  /*1280*/  LEA R20, R20, R17, 0x2 ;  /* 0x0000001114147211 */ /* 0x000fc600078e10ff */
[----:B------:R-:W-:-:S03]  /*1290*/  IMAD R9, R19, 0x4, R8 ;  /* 0x0000000413097824 */ /* 0x000fc600078e0208 */
[----:B------:R-:W-:Y:S04]  /*12a0*/  LDS R20, [R20] ;  /* 0x0000000014147984 */ /* 0x000fe80000000800 */
[----:B------:R-:W0:Y:S04]  /*12b0*/  LDS R8, [R9] ;  /* 0x0000000009087984 */ /* 0x000e280000000800 */
[----:B-1----:R-:W1:Y:S01]  /*12c0*/  @!P0 LDS R10, [R9+0x40] ;  /* 0x00004000090a8984 */ /* 0x002e620000000800 */
[C---:B0----5:R-:W-:Y:S01]  /*12d0*/  FFMA R21, R20.reuse, R8, R21 ;  /* 0x0000000814157223 */ /* 0x061fe20000000015 */
[----:B-1----:R-:W-:-:S07]  /*12e0*/  @!P0 FFMA R5, R20, R10, R5 ;  /* 0x0000000a14058223 */ /* 0x002fce0000000005 */
.L_x_16:
[----:B------:R-:W-:Y:S05]  /*12f0*/  BSYNC.RECONVERGENT B0 ;  /* 0x0000000000007941 */ /* 0x000fea0003800200 */
.L_x_15:
[----:B------:R-:W3:Y:S01]  /*1300*/  LDCU UR8, c[0x0][0x398] ;  /* 0x00007300ff0877ac */ /* 0x000ee20008000800 */
[----:B------:R-:W-:Y:S01]  /*1310*/  IADD3 R0, PT, PT, R0, -0x20, RZ ;  /* 0xffffffe000007810 */ /* 0x000fe20007ffe0ff */
[----:B------:R-:W-:-:S04]  /*1320*/  UIADD3 UR4, UPT, UPT, UR4, 0x20, URZ ;  /* 0x0000002004047890 */ /* 0x000fc8000fffe0ff */
[----:B---3--:R-:W-:Y:S01]  /*1330*/  UISETP.GE.AND UP0, UPT, UR4, UR8, UPT ;  /* 0x000000080400728c */ /* 0x008fe2000bf06270 */
[----:B------:R-:W-:Y:S08]  /*1340*/  BAR.SYNC.DEFER_BLOCKING 0x0 ;  /* 0x0000000000007b1d */ /* 0x000ff00000010000 */
[----:B------:R-:W-:Y:S05]  /*1350*/  BRA.U !UP0, `(.L_x_21) ;  /* 0xffffffed08e47547 */ /* 0x000fea000b83ffff */
[----:B------:R-:W-:Y:S04]  /*1360*/  BSSY.RECONVERGENT B0, `(.L_x_22) ;  /* 0x0000008000007945 */ /* 0x000fe80003800200 */
[----:B------:R-:W-:Y:S05]  /*1370*/  @P1 BRA `(.L_x_23) ;  /* 0x0000000000181947 */ /* 0x000fea0003800000 */
[----:B0-2---:R-:W0:Y:S01]  /*1380*/  LDC.64 R8, c[0x0][0x390] ;  /* 0x0000e400ff087b82 */ /* 0x005e220000000a00 */
[----:B------:R-:W-:Y:S01]  /*1390*/  ISETP.GT.AND P0, PT, R3, UR8, PT ;  /* 0x0000000803007c0c */ /* 0x000fe2000bf04270 */
[----:B------:R-:W-:-:S04]  /*13a0*/  IMAD R3, R7, UR8, R4 ;  /* 0x0000000807037c24 */ /* 0x000fc8000f8e0204 */
[----:B0-----:R-:W-:-:S05]  /*13b0*/  IMAD.WIDE R8, R3, 0x4, R8 ;  /* 0x0000000403087825 */ /* 0x001fca00078e0208 */
[----:B-----5:R3:W-:Y:S04]  /*13c0*/  STG.E desc[UR10][R8.64], R21 ;  /* 0x0000001508007986 */ /* 0x0207e8000c10190a */
[----:B------:R3:W-:Y:S02]  /*13d0*/  @!P0 STG.E desc[UR10][R8.64+0x40], R5 ;  /* 0x0000400508008986 */ /* 0x0007e4000c10190a */
.L_x_23:
[----:B------:R-:W-:Y:S05]  /*13e0*/  BSYNC.RECONVERGENT B0 ;  /* 0x0000000000007941 */ /* 0x000fea0003800200 */
.L_x_22:
[----:B------:R-:W-:Y:S01]  /*13f0*/  BAR.SYNC.DEFER_BLOCKING 0x0 ;  /* 0x0000000000007b1d */ /* 0x000fe20000010000 */
[----:B------:R-:W-:-:S04]  /*1400*/  UIADD3 UR6, UPT, UPT, UR6, 0x2000, URZ ;  /* 0x0000200006067890 */ /* 0x000fc8000fffe0ff */
[----:B------:R-:W-:-:S09]  /*1410*/  UISETP.GE.AND UP0, UPT, UR6, UR8, UPT ;  /* 0x000000080600728c */ /* 0x000fd2000bf06270 */
[----:B------:R-:W-:Y:S05]  /*1420*/  BRA.U !UP0, `(.L_x_24) ;  /* 0xffffffed08607547 */ /* 0x000fea000b83ffff */
.L_x_0:
[----:B------:R-:W-:-:S04]  /*1430*/  UIADD3 UR5, UPT, UPT, UR5, 0x2000, URZ ;  /* 0x0000200005057890 */ /* 0x000fc8000fffe0ff */
[----:B------:R-:W-:-:S09]  /*1440*/  UISETP.GE.AND UP0, UPT, UR5, UR8, UPT ;  /* 0x000000080500728c */ /* 0x000fd2000bf06270 */
[----:B------:R-:W-:Y:S05]  /*1450*/  BRA.U !UP0, `(.L_x_25) ;  /* 0xffffffed08407547 */ /* 0x000fea000b83ffff */
[----:B------:R-:W-:Y:S05]  /*1460*/  EXIT ;  /* 0x000000000000794d */ /* 0x000fea0003800000 */
.L_x_26:
[----:B------:R-:W-:-:S00]  /*1470*/  BRA `(.L_x_26) ;  /* 0xfffffffc00fc7947 */ /* 0x000fc0000383ffff */
[----:B------:R-:W-:-:S00]  /*1480*/  NOP ;  /* 0x0000000000007918 */ /* 0x000fc00000000000 */
[----:B------:R-:W-:-:S00]  /*1490*/  NOP ;  /* 0x0000000000007918 */ /* 0x000fc00000000000 */
[----:B------:R-:W-:-:S00]  /*14a0*/  NOP ;  /* 0x0000000000007918 */ /* 0x000fc00000000000 */
[----:B------:R-:W-:-:S00]  /*14b0*/  NOP ;  /* 0x0000000000007918 */ /* 0x000fc00000000000 */
[----:B------:R-:W-:-:S00]  /*14c0*/  NOP ;  /* 0x0000000000007918 */ /* 0x000fc00000000000 */
[----:B------:R-:W-:-:S00]  /*14d0*/  NOP ;  /* 0x0000000000007918 */ /* 0x000fc00000000000 */
[----:B------:R-:W-:-:S00]  /*14e0*/  NOP ;  /* 0x0000000000007918 */ /* 0x000fc00000000000 */
[----:B------:R-:W-:-:S00]  /*14f0*/  NOP ;  /* 0x0000000000007918 */ /* 0x000fc00000000000 */
.L_x_27:


//--------------------- .nv.shared._Z7kernel0PfS_S_i --------------------------
	.section	.nv.shared._Z7kernel0PfS_S_i,"aw",@nobits
	.sectionflags	@""
	.align	4
.nv.shared._Z7kernel0PfS_S_i:
	.zero		9216


//--------------------- .nv.shared.reserved.0     --------------------------
	.section	.nv.shared.reserved.0,"aw",@nobits
	.weak		__nv_reservedSMEM_offset_0_alias
	.size		__nv_reservedSMEM_offset_0_alias, 0, 64
	.other		__nv_reservedSMEM_offset_0_alias,@"STO_CUDA_RESERVED_SHARED STV_DEFAULT"
__nv_reservedSMEM_offset_0_alias:
	.zero		0
	.zero		64


//--------------------- .nv.constant0._Z7kernel0PfS_S_i --------------------------
	.section	.nv.constant0._Z7kernel0PfS_S_i,"a",@progbits
	.sectionflags	@""
	.align	4
.nv.constant0._Z7kernel0PfS_S_i:
	.zero		924


//--------------------- SYMBOLS --------------------------

	.type		.nv.reservedSmem.offset0,@object
	.size		.nv.reservedSmem.offset0,0x4
	.type		.nv.reservedSmem.cap,@object
	.size		.nv.reservedSmem.cap,0x4
